	.headerflags	@"EF_CUDA_TEXMODE_UNIFIED EF_CUDA_64BIT_ADDRESS EF_CUDA_ACCELERATORS EF_CUDA_SM90 EF_CUDA_VIRTUAL_SM(EF_CUDA_SM90)"
	.elftype	@"ET_EXEC"


//--------------------- .nv.info                  --------------------------
	.section	.nv.info,"",@"SHT_CUDA_INFO"
	.align	4


	//----- nvinfo : EIATTR_REGCOUNT
	.align		4
        /*0000*/ 	.byte	0x04, 0x2f
        /*0002*/ 	.short	(.L_1 - .L_0)
	.align		4
.L_0:
        /*0004*/ 	.word	index@(triton_poi_fused_add_div_mul_sub_1)
        /*0008*/ 	.word	0x00000014


	//----- nvinfo : EIATTR_MIN_STACK_SIZE
	.align		4
.L_1:
        /*000c*/ 	.byte	0x04, 0x12
        /*000e*/ 	.short	(.L_3 - .L_2)
	.align		4
.L_2:
        /*0010*/ 	.word	index@(triton_poi_fused_add_div_mul_sub_1)
        /*0014*/ 	.word	0x00000000


	//----- nvinfo : EIATTR_FRAME_SIZE
	.align		4
.L_3:
        /*0018*/ 	.byte	0x04, 0x11
        /*001a*/ 	.short	(.L_5 - .L_4)
	.align		4
.L_4:
        /*001c*/ 	.word	index@(triton_poi_fused_add_div_mul_sub_1)
        /*0020*/ 	.word	0x00000000


	//----- nvinfo : EIATTR_MIN_STACK_SIZE
	.align		4
.L_5:
        /*0024*/ 	.byte	0x04, 0x12
        /*0026*/ 	.short	(.L_7 - .L_6)
	.align		4
.L_6:
        /*0028*/ 	.word	index@(triton_poi_fused_add_div_mul_sub_1)
        /*002c*/ 	.word	0x00000000
.L_7:


//--------------------- .nv.info.triton_poi_fused_add_div_mul_sub_1 --------------------------
	.section	.nv.info.triton_poi_fused_add_div_mul_sub_1,"",@"SHT_CUDA_INFO"
	.sectionflags	@""
	.align	4


	//----- nvinfo : EIATTR_CUDA_API_VERSION
	.align		4
        /*0000*/ 	.byte	0x04, 0x37
        /*0002*/ 	.short	(.L_9 - .L_8)
.L_8:
        /*0004*/ 	.word	0x0000007c


	//----- nvinfo : EIATTR_KPARAM_INFO
	.align		4
.L_9:
        /*0008*/ 	.byte	0x04, 0x17
        /*000a*/ 	.short	(.L_11 - .L_10)
.L_10:
        /*000c*/ 	.word	0x00000000
        /*0010*/ 	.short	0x0006
        /*0012*/ 	.short	0x0030
        /*0014*/ 	.byte	0x00, 0xf0, 0x11, 0x00


	//----- nvinfo : EIATTR_KPARAM_INFO
	.align		4
.L_11:
        /*0018*/ 	.byte	0x04, 0x17
        /*001a*/ 	.short	(.L_13 - .L_12)
.L_12:
        /*001c*/ 	.word	0x00000000
        /*0020*/ 	.short	0x0005
        /*0022*/ 	.short	0x0028
        /*0024*/ 	.byte	0x00, 0xf4, 0x21, 0x00


	//----- nvinfo : EIATTR_KPARAM_INFO
	.align		4
.L_13:
        /*0028*/ 	.byte	0x04, 0x17
        /*002a*/ 	.short	(.L_15 - .L_14)
.L_14:
        /*002c*/ 	.word	0x00000000
        /*0030*/ 	.short	0x0004
        /*0032*/ 	.short	0x0020
        /*0034*/ 	.byte	0x00, 0xf4, 0x21, 0x00


	//----- nvinfo : EIATTR_KPARAM_INFO
	.align		4
.L_15:
        /*0038*/ 	.byte	0x04, 0x17
        /*003a*/ 	.short	(.L_17 - .L_16)
.L_16:
        /*003c*/ 	.word	0x00000000
        /*0040*/ 	.short	0x0003
        /*0042*/ 	.short	0x0018
        /*0044*/ 	.byte	0x00, 0xf4, 0x21, 0x00


	//----- nvinfo : EIATTR_KPARAM_INFO
	.align		4
.L_17:
        /*0048*/ 	.byte	0x04, 0x17
        /*004a*/ 	.short	(.L_19 - .L_18)
.L_18:
        /*004c*/ 	.word	0x00000000
        /*0050*/ 	.short	0x0002
        /*0052*/ 	.short	0x0010
        /*0054*/ 	.byte	0x00, 0xf4, 0x21, 0x00


	//----- nvinfo : EIATTR_KPARAM_INFO
	.align		4
.L_19:
        /*0058*/ 	.byte	0x04, 0x17
        /*005a*/ 	.short	(.L_21 - .L_20)
.L_20:
        /*005c*/ 	.word	0x00000000
        /*0060*/ 	.short	0x0001
        /*0062*/ 	.short	0x0008
        /*0064*/ 	.byte	0x00, 0xf4, 0x21, 0x00


	//----- nvinfo : EIATTR_KPARAM_INFO
	.align		4
.L_21:
        /*0068*/ 	.byte	0x04, 0x17
        /*006a*/ 	.short	(.L_23 - .L_22)
.L_22:
        /*006c*/ 	.word	0x00000000
        /*0070*/ 	.short	0x0000
        /*0072*/ 	.short	0x0000
        /*0074*/ 	.byte	0x00, 0xf4, 0x21, 0x00


	//----- nvinfo : EIATTR_SPARSE_MMA_MASK
	.align		4
.L_23:
        /*0078*/ 	.byte	0x03, 0x50
        /*007a*/ 	.short	0x0000


	//----- nvinfo : EIATTR_MAXREG_COUNT
	.align		4
        /*007c*/ 	.byte	0x03, 0x1b
        /*007e*/ 	.short	0x00ff


	//----- nvinfo : EIATTR_EXIT_INSTR_OFFSETS
	.align		4
        /*0080*/ 	.byte	0x04, 0x1c
        /*0082*/ 	.short	(.L_25 - .L_24)


	//   ....[0]....
.L_24:
        /*0084*/ 	.word	0x000002e0


	//   ....[1]....
        /*0088*/ 	.word	0x00000300


	//----- nvinfo : EIATTR_REQNTID
	.align		4
.L_25:
        /*008c*/ 	.byte	0x04, 0x10
        /*008e*/ 	.short	(.L_27 - .L_26)
.L_26:
        /*0090*/ 	.word	0x00000080
        /*0094*/ 	.word	0x00000001
        /*0098*/ 	.word	0x00000001


	//----- nvinfo : EIATTR_CBANK_PARAM_SIZE
	.align		4
.L_27:
        /*009c*/ 	.byte	0x03, 0x19
        /*009e*/ 	.short	0x0034


	//----- nvinfo : EIATTR_PARAM_CBANK
	.align		4
        /*00a0*/ 	.byte	0x04, 0x0a
        /*00a2*/ 	.short	(.L_29 - .L_28)
	.align		4
.L_28:
        /*00a4*/ 	.word	index@(.nv.constant0.triton_poi_fused_add_div_mul_sub_1)
        /*00a8*/ 	.short	0x0210
        /*00aa*/ 	.short	0x0034


	//----- nvinfo : EIATTR_SW_WAR
	.align		4
.L_29:
        /*00ac*/ 	.byte	0x04, 0x36
        /*00ae*/ 	.short	(.L_31 - .L_30)
.L_30:
        /*00b0*/ 	.word	0x00000008
.L_31:


//--------------------- .nv.callgraph             --------------------------
	.section	.nv.callgraph,"",@"SHT_CUDA_CALLGRAPH"
	.align	4
	.sectionentsize	8
	.align		4
        /*0000*/ 	.word	0x00000000
	.align		4
        /*0004*/ 	.word	0xffffffff
	.align		4
        /*0008*/ 	.word	0x00000000
	.align		4
        /*000c*/ 	.word	0xfffffffe
	.align		4
        /*0010*/ 	.word	0x00000000
	.align		4
        /*0014*/ 	.word	0xfffffffd
	.align		4
        /*0018*/ 	.word	0x00000000
	.align		4
        /*001c*/ 	.word	0xfffffffc


//--------------------- .text.triton_poi_fused_add_div_mul_sub_1 --------------------------
	.section	.text.triton_poi_fused_add_div_mul_sub_1,"ax",@progbits
	.align	128
        .global         triton_poi_fused_add_div_mul_sub_1
        .type           triton_poi_fused_add_div_mul_sub_1,@function
        .size           triton_poi_fused_add_div_mul_sub_1,(.L_x_1 - triton_poi_fused_add_div_mul_sub_1)
        .other          triton_poi_fused_add_div_mul_sub_1,@"STO_CUDA_ENTRY STV_DEFAULT"
triton_poi_fused_add_div_mul_sub_1:
.text.triton_poi_fused_add_div_mul_sub_1:
[----:B------:R-:W0:Y:S01]  /*0000*/  LDC R1, c[0x0][0x28] ;  /* 0x00000a00ff017b82 */ /* 0x000e220000000800 */
[----:B------:R-:W1:Y:S07]  /*0010*/  S2R R0, SR_TID.X ;  /* 0x0000000000007919 */ /* 0x000e6e0000002100 */
[----:B------:R-:W2:Y:S01]  /*0020*/  LDC.64 R4, c[0x0][0x220] ;  /* 0x00008800ff047b82 */ /* 0x000ea20000000a00 */
[----:B------:R-:W-:Y:S01]  /*0030*/  ULDC.64 UR4, c[0x0][0x208] ;  /* 0x0000820000047ab9 */ /* 0x000fe20000000a00 */
[----:B------:R-:W3:Y:S06]  /*0040*/  S2R R3, SR_CTAID.X ;  /* 0x0000000000037919 */ /* 0x000eec0000002500 */
[----:B------:R-:W4:Y:S08]  /*0050*/  LDC.64 R10, c[0x0][0x210] ;  /* 0x00008400ff0a7b82 */ /* 0x000f300000000a00 */
[----:B------:R-:W5:Y:S08]  /*0060*/  LDC.64 R12, c[0x0][0x228] ;  /* 0x00008a00ff0c7b82 */ /* 0x000f700000000a00 */
[----:B------:R-:W5:Y:S01]  /*0070*/  LDC.64 R14, c[0x0][0x230] ;  /* 0x00008c00ff0e7b82 */ /* 0x000f620000000a00 */
[----:B-1----:R-:W-:-:S02]  /*0080*/  LOP3.LUT R0, R0, 0x7f, RZ, 0xc0, !PT ;  /* 0x0000007f00007812 */ /* 0x002fc400078ec0ff */
[----:B---3--:R-:W-:Y:S02]  /*0090*/  SHF.R.S32.HI R2, RZ, 0x18, R3 ;  /* 0x00000018ff027819 */ /* 0x008fe40000011403 */
[----:B------:R-:W-:Y:S02]  /*00a0*/  LEA R0, R3, R0, 0x7 ;  /* 0x0000000003007211 */ /* 0x000fe400078e38ff */
[----:B------:R-:W-:Y:S02]  /*00b0*/  SGXT R3, R2, 0x1 ;  /* 0x000000010203781a */ /* 0x000fe40000000200 */
[----:B------:R-:W-:Y:S02]  /*00c0*/  ISETP.GE.AND P2, PT, R0, 0x100, PT ;  /* 0x000001000000780c */ /* 0x000fe40003f46270 */
[CC--:B------:R-:W-:Y:S02]  /*00d0*/  LEA.HI R2, R3.reuse, R0.reuse, RZ, 0x2 ;  /* 0x0000000003027211 */ /* 0x0c0fe400078f10ff */
[----:B------:R-:W-:-:S02]  /*00e0*/  LEA.HI R6, R3, R0, RZ, 0x6 ;  /* 0x0000000003067211 */ /* 0x000fc400078f30ff */
[----:B------:R-:W-:Y:S01]  /*00f0*/  LOP3.LUT R3, R2, 0xfffffffc, RZ, 0xc0, !PT ;  /* 0xfffffffc02037812 */ /* 0x000fe200078ec0ff */
[----:B------:R-:W-:Y:S01]  /*0100*/  IMAD.MOV.U32 R2, RZ, RZ, RZ ;  /* 0x000000ffff027224 */ /* 0x000fe200078e00ff */
[----:B------:R-:W-:Y:S02]  /*0110*/  SHF.R.S32.HI R6, RZ, 0x6, R6 ;  /* 0x00000006ff067819 */ /* 0x000fe40000011406 */
[----:B------:R-:W-:-:S04]  /*0120*/  IADD3 R3, R0, -R3, RZ ;  /* 0x8000000300037210 */ /* 0x000fc80007ffe0ff */
[----:B------:R-:W-:Y:S02]  /*0130*/  LEA R17, R6, R3, 0x2 ;  /* 0x0000000306117211 */ /* 0x000fe400078e10ff */
[----:B------:R-:W1:Y:S03]  /*0140*/  LDC.64 R6, c[0x0][0x218] ;  /* 0x00008600ff067b82 */ /* 0x000e660000000a00 */
[----:B--2---:R-:W-:-:S05]  /*0150*/  IMAD.WIDE R8, R17, 0x4, R4 ;  /* 0x0000000411087825 */ /* 0x004fca00078e0204 */
[----:B------:R2:W3:Y:S01]  /*0160*/  @!P2 LDG.E.EL R2, desc[UR4][R8.64] ;  /* 0x000000040802a981 */ /* 0x0004e2000c2e1900 */
[----:B----4-:R-:W-:-:S04]  /*0170*/  IMAD.WIDE R4, R0, 0x4, R10 ;  /* 0x0000000400047825 */ /* 0x010fc800078e020a */
[----:B-----5:R-:W-:-:S04]  /*0180*/  IMAD.WIDE R10, R3, 0x4, R12 ;  /* 0x00000004030a7825 */ /* 0x020fc800078e020c */
[----:B-1----:R-:W-:Y:S01]  /*0190*/  IMAD.WIDE R6, R17, 0x4, R6 ;  /* 0x0000000411067825 */ /* 0x002fe200078e0206 */
[----:B------:R-:W-:-:S06]  /*01a0*/  CS2R R16, SRZ ;  /* 0x0000000000107805 */ /* 0x000fcc000001ff00 */
[----:B------:R1:W4:Y:S04]  /*01b0*/  @!P2 LDG.E R16, desc[UR4][R4.64] ;  /* 0x000000040410a981 */ /* 0x000328000c1e1900 */
[----:B------:R5:W4:Y:S01]  /*01c0*/  @!P2 LDG.E.EL R17, desc[UR4][R6.64] ;  /* 0x000000040611a981 */ /* 0x000b22000c2e1900 */
[----:B0-----:R-:W-:Y:S01]  /*01d0*/  IMAD.WIDE R12, R3, 0x4, R14 ;  /* 0x00000004030c7825 */ /* 0x001fe200078e020e */
[----:B------:R-:W-:-:S03]  /*01e0*/  HFMA2.MMA R3, -RZ, RZ, 0, 0 ;  /* 0x00000000ff037435 */ /* 0x000fc600000001ff */
[----:B--2---:R-:W-:Y:S01]  /*01f0*/  IMAD.MOV.U32 R8, RZ, RZ, RZ ;  /* 0x000000ffff087224 */ /* 0x004fe200078e00ff */
[----:B-1----:R-:W0:Y:S05]  /*0200*/  LDC.64 R4, c[0x0][0x238] ;  /* 0x00008e00ff047b82 */ /* 0x002e2a0000000a00 */
[----:B------:R-:W2:Y:S04]  /*0210*/  @!P2 LDG.E.EL R8, desc[UR4][R12.64] ;  /* 0x000000040c08a981 */ /* 0x000ea8000c2e1900 */
[----:B------:R-:W2:Y:S01]  /*0220*/  @!P2 LDG.E.EL R3, desc[UR4][R10.64] ;  /* 0x000000040a03a981 */ /* 0x000ea2000c2e1900 */
[----:B0-----:R-:W-:Y:S01]  /*0230*/  IMAD.WIDE R4, R0, 0x4, R4 ;  /* 0x0000000400047825 */ /* 0x001fe200078e0204 */
[----:B---3--:R-:W-:-:S02]  /*0240*/  FSETP.GT.AND P0, PT, |R2|, 8.50705917302346158658e+37, PT ;  /* 0x7e8000000200780b */ /* 0x008fc40003f04200 */
[----:B------:R-:W-:-:S11]  /*0250*/  FSETP.GEU.AND P1, PT, |R2|, 1.175494350822287508e-38, PT ;  /* 0x008000000200780b */ /* 0x000fd60003f2e200 */
[----:B------:R-:W-:-:S04]  /*0260*/  @P0 FMUL R2, R2, 0.25 ;  /* 0x3e80000002020820 */ /* 0x000fc80000400000 */
[----:B------:R-:W-:-:S04]  /*0270*/  @!P1 FMUL R2, R2, 16777216 ;  /* 0x4b80000002029820 */ /* 0x000fc80000400000 */
[----:B-----5:R-:W0:Y:S01]  /*0280*/  MUFU.RCP R7, R2 ;  /* 0x0000000200077308 */ /* 0x020e220000001000 */
[----:B----4-:R-:W-:-:S04]  /*0290*/  FADD R16, -R17, R16 ;  /* 0x0000001011107221 */ /* 0x010fc80000000100 */
[----:B------:R-:W-:-:S04]  /*02a0*/  @P0 FMUL R16, R16, 0.25 ;  /* 0x3e80000010100820 */ /* 0x000fc80000400000 */
[----:B------:R-:W-:-:S04]  /*02b0*/  @!P1 FMUL R16, R16, 16777216 ;  /* 0x4b80000010109820 */ /* 0x000fc80000400000 */
[----:B0-----:R-:W-:-:S04]  /*02c0*/  FMUL R7, R7, R16 ;  /* 0x0000001007077220 */ /* 0x001fc80000400000 */
[----:B--2---:R-:W-:Y:S01]  /*02d0*/  FFMA R3, R7, R3, R8 ;  /* 0x0000000307037223 */ /* 0x004fe20000000008 */
[----:B------:R-:W-:Y:S06]  /*02e0*/  @P2 EXIT ;  /* 0x000000000000294d */ /* 0x000fec0003800000 */
[----:B------:R-:W-:Y:S01]  /*02f0*/  STG.E desc[UR4][R4.64], R3 ;  /* 0x0000000304007986 */ /* 0x000fe2000c101904 */
[----:B------:R-:W-:Y:S05]  /*0300*/  EXIT ;  /* 0x000000000000794d */ /* 0x000fea0003800000 */
.L_x_0:
[----:B------:R-:W-:-:S00]  /*0310*/  BRA `(.L_x_0) ;  /* 0xfffffffc00fc7947 */ /* 0x000fc0000383ffff */
[----:B------:R-:W-:-:S00]  /*0320*/  NOP ;  /* 0x0000000000007918 */ /* 0x000fc00000000000 */
        /* <DEDUP_REMOVED lines=13> */
.L_x_1:


//--------------------- .nv.constant0.triton_poi_fused_add_div_mul_sub_1 --------------------------
	.section	.nv.constant0.triton_poi_fused_add_div_mul_sub_1,"a",@progbits
	.sectionflags	@""
	.align	4
.nv.constant0.triton_poi_fused_add_div_mul_sub_1:
	.zero		580
